//
// Generated by NVIDIA NVVM Compiler
//
// Compiler Build ID: CL-36424714
// Cuda compilation tools, release 13.0, V13.0.88
// Based on NVVM 20.0.0
//

.version 9.0
.target sm_100
.address_size 64

	// .globl	_Z5saxpyfPfS_

.visible .entry _Z5saxpyfPfS_(
	.param .f32 _Z5saxpyfPfS__param_0,
	.param .u64 .ptr .align 1 _Z5saxpyfPfS__param_1,
	.param .u64 .ptr .align 1 _Z5saxpyfPfS__param_2
)
{
	.reg .b32 	%r<5>;
	.reg .b32 	%f<5>;
	.reg .b64 	%rd<8>;

	ld.param.f32 	%f1, [_Z5saxpyfPfS__param_0];
	ld.param.u64 	%rd1, [_Z5saxpyfPfS__param_1];
	ld.param.u64 	%rd2, [_Z5saxpyfPfS__param_2];
	cvta.to.global.u64 	%rd3, %rd2;
	cvta.to.global.u64 	%rd4, %rd1;
	mov.u32 	%r1, %ctaid.x;
	mov.u32 	%r2, %ntid.x;
	mov.u32 	%r3, %tid.x;
	mad.lo.s32 	%r4, %r1, %r2, %r3;
	mul.wide.s32 	%rd5, %r4, 4;
	add.s64 	%rd6, %rd3, %rd5;
	add.s64 	%rd7, %rd4, %rd5;
	ld.global.f32 	%f2, [%rd7];
	ld.global.f32 	%f3, [%rd6+4];
	fma.rn.f32 	%f4, %f1, %f2, %f3;
	st.global.f32 	[%rd6], %f4;
	ret;

}


// ===== COMPILED SASS (sm_100) =====

	.target	sm_100

	.elftype	@"ET_EXEC"


//--------------------- .note.nv.tkinfo           --------------------------
	.section	.note.nv.tkinfo,"",@"SHT_NOTE"
	.sectionflags	@"SHF_NOTE_NV_TKINFO"
	.tkinfo
        /*0018*/ 	.word	0x00000002
        /*0030*/ 	.string	""
        /*0030*/ 	.string	"ptxas"
        /*0030*/ 	.string	"Cuda compilation tools, release 13.0, V13.0.88"
        /*0030*/ 	.string	"Build cuda_13.0.r13.0/compiler.36424714_0"
        /*0030*/ 	.string	"-arch sm_100 -m 64 "



//--------------------- .note.nv.cuinfo           --------------------------
	.section	.note.nv.cuinfo,"",@"SHT_NOTE"
	.sectionflags	@"SHF_NOTE_NV_CUINFO"
        /*0018*/ 	.short	0x0002
        /*001a*/ 	.short	0x0064
        /*001c*/ 	.short	0x0082
	.zero		2


//--------------------- .nv.info                  --------------------------
	.section	.nv.info,"",@"SHT_CUDA_INFO"
	.align	4


	//----- nvinfo : EIATTR_REGCOUNT
	.align		4
        /*0000*/ 	.byte	0x04, 0x2f
        /*0002*/ 	.short	(.L_1 - .L_0)
	.align		4
.L_0:
        /*0004*/ 	.word	index@(_Z5saxpyfPfS_)
        /*0008*/ 	.word	0x0000000a


	//----- nvinfo : EIATTR_FRAME_SIZE
	.align		4
.L_1:
        /*000c*/ 	.byte	0x04, 0x11
        /*000e*/ 	.short	(.L_3 - .L_2)
	.align		4
.L_2:
        /*0010*/ 	.word	index@(_Z5saxpyfPfS_)
        /*0014*/ 	.word	0x00000000


	//----- nvinfo : EIATTR_MIN_STACK_SIZE
	.align		4
.L_3:
        /*0018*/ 	.byte	0x04, 0x12
        /*001a*/ 	.short	(.L_5 - .L_4)
	.align		4
.L_4:
        /*001c*/ 	.word	index@(_Z5saxpyfPfS_)
        /*0020*/ 	.word	0x00000000
.L_5:


//--------------------- .nv.compat                --------------------------
	.section	.nv.compat,"",@"SHT_CUDA_COMPAT_INFO"
	.align	4
        /*0000*/ 	.byte	0x02, 0x09, 0x00, 0x00, 0x02, 0x02, 0x01, 0x00, 0x02, 0x05, 0x05, 0x00, 0x03, 0x07, 0x01, 0x01
        /*0010*/ 	.byte	0x02, 0x03, 0x00, 0x00, 0x02, 0x06, 0x01, 0x00, 0x04, 0x0b, 0x08, 0x00, 0x09, 0x00, 0x00, 0x00
        /*0020*/ 	.byte	0x00, 0x00, 0x00, 0x00


//--------------------- .nv.info._Z5saxpyfPfS_    --------------------------
	.section	.nv.info._Z5saxpyfPfS_,"",@"SHT_CUDA_INFO"
	.sectionflags	@""
	.align	4


	//----- nvinfo : EIATTR_CUDA_API_VERSION
	.align		4
        /*0000*/ 	.byte	0x04, 0x37
        /*0002*/ 	.short	(.L_7 - .L_6)
.L_6:
        /*0004*/ 	.word	0x00000082


	//----- nvinfo : EIATTR_KPARAM_INFO
	.align		4
.L_7:
        /*0008*/ 	.byte	0x04, 0x17
        /*000a*/ 	.short	(.L_9 - .L_8)
.L_8:
        /*000c*/ 	.word	0x00000000
        /*0010*/ 	.short	0x0002
        /*0012*/ 	.short	0x0010
        /*0014*/ 	.byte	0x00, 0xf5, 0x21, 0x00


	//----- nvinfo : EIATTR_KPARAM_INFO
	.align		4
.L_9:
        /*0018*/ 	.byte	0x04, 0x17
        /*001a*/ 	.short	(.L_11 - .L_10)
.L_10:
        /*001c*/ 	.word	0x00000000
        /*0020*/ 	.short	0x0001
        /*0022*/ 	.short	0x0008
        /*0024*/ 	.byte	0x00, 0xf5, 0x21, 0x00


	//----- nvinfo : EIATTR_KPARAM_INFO
	.align		4
.L_11:
        /*0028*/ 	.byte	0x04, 0x17
        /*002a*/ 	.short	(.L_13 - .L_12)
.L_12:
        /*002c*/ 	.word	0x00000000
        /*0030*/ 	.short	0x0000
        /*0032*/ 	.short	0x0000
        /*0034*/ 	.byte	0x00, 0xf0, 0x11, 0x00


	//----- nvinfo : EIATTR_SPARSE_MMA_MASK
	.align		4
.L_13:
        /*0038*/ 	.byte	0x03, 0x50
        /*003a*/ 	.short	0x0000


	//----- nvinfo : EIATTR_MAXREG_COUNT
	.align		4
        /*003c*/ 	.byte	0x03, 0x1b
        /*003e*/ 	.short	0x00ff


	//----- nvinfo : EIATTR_MERCURY_ISA_VERSION
	.align		4
        /*0040*/ 	.byte	0x03, 0x5f
        /*0042*/ 	.short	0x0101


	//----- nvinfo : EIATTR_VRC_CTA_INIT_COUNT
	.align		4
        /*0044*/ 	.byte	0x02, 0x4a
	.zero		1
	.zero		1


	//----- nvinfo : EIATTR_EXIT_INSTR_OFFSETS
	.align		4
        /*0048*/ 	.byte	0x04, 0x1c
        /*004a*/ 	.short	(.L_15 - .L_14)


	//   ....[0]....
.L_14:
        /*004c*/ 	.word	0x000000f0


	//----- nvinfo : EIATTR_CBANK_PARAM_SIZE
	.align		4
.L_15:
        /*0050*/ 	.byte	0x03, 0x19
        /*0052*/ 	.short	0x0018


	//----- nvinfo : EIATTR_PARAM_CBANK
	.align		4
        /*0054*/ 	.byte	0x04, 0x0a
        /*0056*/ 	.short	(.L_17 - .L_16)
	.align		4
.L_16:
        /*0058*/ 	.word	index@(.nv.constant0._Z5saxpyfPfS_)
        /*005c*/ 	.short	0x0380
        /*005e*/ 	.short	0x0018


	//----- nvinfo : EIATTR_SW_WAR
	.align		4
.L_17:
        /*0060*/ 	.byte	0x04, 0x36
        /*0062*/ 	.short	(.L_19 - .L_18)
.L_18:
        /*0064*/ 	.word	0x00000008
.L_19:


//--------------------- .nv.callgraph             --------------------------
	.section	.nv.callgraph,"",@"SHT_CUDA_CALLGRAPH"
	.align	4
	.sectionentsize	8
	.align		4
        /*0000*/ 	.word	0x00000000
	.align		4
        /*0004*/ 	.word	0xffffffff
	.align		4
        /*0008*/ 	.word	0x00000000
	.align		4
        /*000c*/ 	.word	0xfffffffe
	.align		4
        /*0010*/ 	.word	0x00000000
	.align		4
        /*0014*/ 	.word	0xfffffffd
	.align		4
        /*0018*/ 	.word	0x00000000
	.align		4
        /*001c*/ 	.word	0xfffffffc


//--------------------- .text._Z5saxpyfPfS_       --------------------------
	.section	.text._Z5saxpyfPfS_,"ax",@progbits
	.align	128
        .global         _Z5saxpyfPfS_
        .type           _Z5saxpyfPfS_,@function
        .size           _Z5saxpyfPfS_,(.L_x_1 - _Z5saxpyfPfS_)
        .other          _Z5saxpyfPfS_,@"STO_CUDA_ENTRY STV_DEFAULT"
_Z5saxpyfPfS_:
.text._Z5saxpyfPfS_:
[----:B------:R-:W-:Y:S01]  /*0000*/  LDC R1, c[0x0][0x37c] ;  /* 0x0000df00ff017b82 */ /* 0x000fe20000000800 */
[----:B------:R-:W0:Y:S07]  /*0010*/  S2R R0, SR_TID.X ;  /* 0x0000000000007919 */ /* 0x000e2e0000002100 */
[----:B------:R-:W0:Y:S01]  /*0020*/  S2UR UR6, SR_CTAID.X ;  /* 0x00000000000679c3 */ /* 0x000e220000002500 */
[----:B------:R-:W1:Y:S07]  /*0030*/  LDCU.64 UR4, c[0x0][0x358] ;  /* 0x00006b00ff0477ac */ /* 0x000e6e0008000a00 */
[----:B------:R-:W0:Y:S08]  /*0040*/  LDC R7, c[0x0][0x360] ;  /* 0x0000d800ff077b82 */ /* 0x000e300000000800 */
[----:B------:R-:W2:Y:S08]  /*0050*/  LDC.64 R4, c[0x0][0x388] ;  /* 0x0000e200ff047b82 */ /* 0x000eb00000000a00 */
[----:B------:R-:W3:Y:S01]  /*0060*/  LDC.64 R2, c[0x0][0x390] ;  /* 0x0000e400ff027b82 */ /* 0x000ee20000000a00 */
[----:B0-----:R-:W-:Y:S01]  /*0070*/  IMAD R7, R7, UR6, R0 ;  /* 0x0000000607077c24 */ /* 0x001fe2000f8e0200 */
[----:B------:R-:W0:Y:S03]  /*0080*/  LDCU UR6, c[0x0][0x380] ;  /* 0x00007000ff0677ac */ /* 0x000e260008000800 */
[----:B--2---:R-:W-:-:S06]  /*0090*/  IMAD.WIDE R4, R7, 0x4, R4 ;  /* 0x0000000407047825 */ /* 0x004fcc00078e0204 */
[----:B-1----:R-:W0:Y:S01]  /*00a0*/  LDG.E R4, desc[UR4][R4.64] ;  /* 0x0000000404047981 */ /* 0x002e22000c1e1900 */
[----:B---3--:R-:W-:-:S05]  /*00b0*/  IMAD.WIDE R2, R7, 0x4, R2 ;  /* 0x0000000407027825 */ /* 0x008fca00078e0202 */
[----:B------:R-:W0:Y:S02]  /*00c0*/  LDG.E R7, desc[UR4][R2.64+0x4] ;  /* 0x0000040402077981 */ /* 0x000e24000c1e1900 */
[----:B0-----:R-:W-:-:S05]  /*00d0*/  FFMA R7, R4, UR6, R7 ;  /* 0x0000000604077c23 */ /* 0x001fca0008000007 */
[----:B------:R-:W-:Y:S01]  /*00e0*/  STG.E desc[UR4][R2.64], R7 ;  /* 0x0000000702007986 */ /* 0x000fe2000c101904 */
[----:B------:R-:W-:Y:S05]  /*00f0*/  EXIT ;  /* 0x000000000000794d */ /* 0x000fea0003800000 */
.L_x_0:
[----:B------:R-:W-:-:S00]  /*0100*/  BRA `(.L_x_0) ;  /* 0xfffffffc00fc7947 */ /* 0x000fc0000383ffff */
[----:B------:R-:W-:-:S00]  /*0110*/  NOP ;  /* 0x0000000000007918 */ /* 0x000fc00000000000 */
        /* <DEDUP_REMOVED lines=14> */
.L_x_1:


//--------------------- .nv.shared.reserved.0     --------------------------
	.section	.nv.shared.reserved.0,"aw",@nobits
	.weak		__nv_reservedSMEM_offset_0_alias
	.size		__nv_reservedSMEM_offset_0_alias, 0, 64
	.other		__nv_reservedSMEM_offset_0_alias,@"STO_CUDA_RESERVED_SHARED STV_DEFAULT"
__nv_reservedSMEM_offset_0_alias:
	.zero		0
	.zero		64


//--------------------- .nv.constant0._Z5saxpyfPfS_ --------------------------
	.section	.nv.constant0._Z5saxpyfPfS_,"a",@progbits
	.sectionflags	@""
	.align	4
.nv.constant0._Z5saxpyfPfS_:
	.zero		920


//--------------------- SYMBOLS --------------------------

	.type		.nv.reservedSmem.offset0,@object
	.size		.nv.reservedSmem.offset0,0x4
